//
// Generated by NVIDIA NVVM Compiler
//
// Compiler Build ID: CL-36424714
// Cuda compilation tools, release 13.0, V13.0.88
// Based on NVVM 20.0.0
//

.version 9.0
.target sm_100
.address_size 64

	// .globl	_Z11relu_kernelPKfPfi

.visible .entry _Z11relu_kernelPKfPfi(
	.param .u64 .ptr .align 1 _Z11relu_kernelPKfPfi_param_0,
	.param .u64 .ptr .align 1 _Z11relu_kernelPKfPfi_param_1,
	.param .u32 _Z11relu_kernelPKfPfi_param_2
)
{
	.reg .pred 	%p<3>;
	.reg .b32 	%r<8>;
	.reg .b64 	%rd<11>;

	ld.param.u64 	%rd2, [_Z11relu_kernelPKfPfi_param_0];
	ld.param.u64 	%rd3, [_Z11relu_kernelPKfPfi_param_1];
	ld.param.u32 	%r3, [_Z11relu_kernelPKfPfi_param_2];
	cvta.to.global.u64 	%rd1, %rd3;
	mov.u32 	%r4, %ntid.x;
	mov.u32 	%r5, %ctaid.x;
	mov.u32 	%r6, %tid.x;
	mad.lo.s32 	%r1, %r4, %r5, %r6;
	setp.ge.s32 	%p1, %r1, %r3;
	@%p1 bra 	$L__BB0_4;
	cvta.to.global.u64 	%rd4, %rd2;
	mul.wide.s32 	%rd5, %r1, 4;
	add.s64 	%rd6, %rd4, %rd5;
	ld.global.u32 	%r2, [%rd6];
	setp.gt.s32 	%p2, %r2, -1;
	@%p2 bra 	$L__BB0_3;
	add.s64 	%rd8, %rd1, %rd5;
	mov.b32 	%r7, 0;
	st.global.u32 	[%rd8], %r7;
	bra.uni 	$L__BB0_4;
$L__BB0_3:
	add.s64 	%rd10, %rd1, %rd5;
	st.global.u32 	[%rd10], %r2;
$L__BB0_4:
	ret;

}


// ===== COMPILED SASS (sm_100) =====

	.target	sm_100

	.elftype	@"ET_EXEC"


//--------------------- .note.nv.tkinfo           --------------------------
	.section	.note.nv.tkinfo,"",@"SHT_NOTE"
	.sectionflags	@"SHF_NOTE_NV_TKINFO"
	.tkinfo
        /*0018*/ 	.word	0x00000002
        /*0030*/ 	.string	""
        /*0030*/ 	.string	"ptxas"
        /*0030*/ 	.string	"Cuda compilation tools, release 13.0, V13.0.88"
        /*0030*/ 	.string	"Build cuda_13.0.r13.0/compiler.36424714_0"
        /*0030*/ 	.string	"-arch sm_100 -m 64 "



//--------------------- .note.nv.cuinfo           --------------------------
	.section	.note.nv.cuinfo,"",@"SHT_NOTE"
	.sectionflags	@"SHF_NOTE_NV_CUINFO"
        /*0018*/ 	.short	0x0002
        /*001a*/ 	.short	0x0064
        /*001c*/ 	.short	0x0082
	.zero		2


//--------------------- .nv.info                  --------------------------
	.section	.nv.info,"",@"SHT_CUDA_INFO"
	.align	4


	//----- nvinfo : EIATTR_REGCOUNT
	.align		4
        /*0000*/ 	.byte	0x04, 0x2f
        /*0002*/ 	.short	(.L_1 - .L_0)
	.align		4
.L_0:
        /*0004*/ 	.word	index@(_Z11relu_kernelPKfPfi)
        /*0008*/ 	.word	0x0000000c


	//----- nvinfo : EIATTR_FRAME_SIZE
	.align		4
.L_1:
        /*000c*/ 	.byte	0x04, 0x11
        /*000e*/ 	.short	(.L_3 - .L_2)
	.align		4
.L_2:
        /*0010*/ 	.word	index@(_Z11relu_kernelPKfPfi)
        /*0014*/ 	.word	0x00000000


	//----- nvinfo : EIATTR_MIN_STACK_SIZE
	.align		4
.L_3:
        /*0018*/ 	.byte	0x04, 0x12
        /*001a*/ 	.short	(.L_5 - .L_4)
	.align		4
.L_4:
        /*001c*/ 	.word	index@(_Z11relu_kernelPKfPfi)
        /*0020*/ 	.word	0x00000000
.L_5:


//--------------------- .nv.compat                --------------------------
	.section	.nv.compat,"",@"SHT_CUDA_COMPAT_INFO"
	.align	4
        /*0000*/ 	.byte	0x02, 0x09, 0x00, 0x00, 0x02, 0x02, 0x01, 0x00, 0x02, 0x05, 0x05, 0x00, 0x03, 0x07, 0x01, 0x01
        /*0010*/ 	.byte	0x02, 0x03, 0x00, 0x00, 0x02, 0x06, 0x01, 0x00, 0x04, 0x0b, 0x08, 0x00, 0x09, 0x00, 0x00, 0x00
        /*0020*/ 	.byte	0x00, 0x00, 0x00, 0x00


//--------------------- .nv.info._Z11relu_kernelPKfPfi --------------------------
	.section	.nv.info._Z11relu_kernelPKfPfi,"",@"SHT_CUDA_INFO"
	.sectionflags	@""
	.align	4


	//----- nvinfo : EIATTR_CUDA_API_VERSION
	.align		4
        /*0000*/ 	.byte	0x04, 0x37
        /*0002*/ 	.short	(.L_7 - .L_6)
.L_6:
        /*0004*/ 	.word	0x00000082


	//----- nvinfo : EIATTR_KPARAM_INFO
	.align		4
.L_7:
        /*0008*/ 	.byte	0x04, 0x17
        /*000a*/ 	.short	(.L_9 - .L_8)
.L_8:
        /*000c*/ 	.word	0x00000000
        /*0010*/ 	.short	0x0002
        /*0012*/ 	.short	0x0010
        /*0014*/ 	.byte	0x00, 0xf0, 0x11, 0x00


	//----- nvinfo : EIATTR_KPARAM_INFO
	.align		4
.L_9:
        /*0018*/ 	.byte	0x04, 0x17
        /*001a*/ 	.short	(.L_11 - .L_10)
.L_10:
        /*001c*/ 	.word	0x00000000
        /*0020*/ 	.short	0x0001
        /*0022*/ 	.short	0x0008
        /*0024*/ 	.byte	0x00, 0xf5, 0x21, 0x00


	//----- nvinfo : EIATTR_KPARAM_INFO
	.align		4
.L_11:
        /*0028*/ 	.byte	0x04, 0x17
        /*002a*/ 	.short	(.L_13 - .L_12)
.L_12:
        /*002c*/ 	.word	0x00000000
        /*0030*/ 	.short	0x0000
        /*0032*/ 	.short	0x0000
        /*0034*/ 	.byte	0x00, 0xf5, 0x21, 0x00


	//----- nvinfo : EIATTR_SPARSE_MMA_MASK
	.align		4
.L_13:
        /*0038*/ 	.byte	0x03, 0x50
        /*003a*/ 	.short	0x0000


	//----- nvinfo : EIATTR_MAXREG_COUNT
	.align		4
        /*003c*/ 	.byte	0x03, 0x1b
        /*003e*/ 	.short	0x00ff


	//----- nvinfo : EIATTR_MERCURY_ISA_VERSION
	.align		4
        /*0040*/ 	.byte	0x03, 0x5f
        /*0042*/ 	.short	0x0101


	//----- nvinfo : EIATTR_VRC_CTA_INIT_COUNT
	.align		4
        /*0044*/ 	.byte	0x02, 0x4a
	.zero		1
	.zero		1


	//----- nvinfo : EIATTR_EXIT_INSTR_OFFSETS
	.align		4
        /*0048*/ 	.byte	0x04, 0x1c
        /*004a*/ 	.short	(.L_15 - .L_14)


	//   ....[0]....
.L_14:
        /*004c*/ 	.word	0x00000070


	//   ....[1]....
        /*0050*/ 	.word	0x00000100


	//   ....[2]....
        /*0054*/ 	.word	0x00000140


	//----- nvinfo : EIATTR_CBANK_PARAM_SIZE
	.align		4
.L_15:
        /*0058*/ 	.byte	0x03, 0x19
        /*005a*/ 	.short	0x0014


	//----- nvinfo : EIATTR_PARAM_CBANK
	.align		4
        /*005c*/ 	.byte	0x04, 0x0a
        /*005e*/ 	.short	(.L_17 - .L_16)
	.align		4
.L_16:
        /*0060*/ 	.word	index@(.nv.constant0._Z11relu_kernelPKfPfi)
        /*0064*/ 	.short	0x0380
        /*0066*/ 	.short	0x0014


	//----- nvinfo : EIATTR_SW_WAR
	.align		4
.L_17:
        /*0068*/ 	.byte	0x04, 0x36
        /*006a*/ 	.short	(.L_19 - .L_18)
.L_18:
        /*006c*/ 	.word	0x00000008
.L_19:


//--------------------- .nv.callgraph             --------------------------
	.section	.nv.callgraph,"",@"SHT_CUDA_CALLGRAPH"
	.align	4
	.sectionentsize	8
	.align		4
        /*0000*/ 	.word	0x00000000
	.align		4
        /*0004*/ 	.word	0xffffffff
	.align		4
        /*0008*/ 	.word	0x00000000
	.align		4
        /*000c*/ 	.word	0xfffffffe
	.align		4
        /*0010*/ 	.word	0x00000000
	.align		4
        /*0014*/ 	.word	0xfffffffd
	.align		4
        /*0018*/ 	.word	0x00000000
	.align		4
        /*001c*/ 	.word	0xfffffffc


//--------------------- .text._Z11relu_kernelPKfPfi --------------------------
	.section	.text._Z11relu_kernelPKfPfi,"ax",@progbits
	.align	128
        .global         _Z11relu_kernelPKfPfi
        .type           _Z11relu_kernelPKfPfi,@function
        .size           _Z11relu_kernelPKfPfi,(.L_x_1 - _Z11relu_kernelPKfPfi)
        .other          _Z11relu_kernelPKfPfi,@"STO_CUDA_ENTRY STV_DEFAULT"
_Z11relu_kernelPKfPfi:
.text._Z11relu_kernelPKfPfi:
[----:B------:R-:W-:Y:S01]  /*0000*/  LDC R1, c[0x0][0x37c] ;  /* 0x0000df00ff017b82 */ /* 0x000fe20000000800 */
[----:B------:R-:W0:Y:S01]  /*0010*/  S2R R7, SR_CTAID.X ;  /* 0x0000000000077919 */ /* 0x000e220000002500 */
[----:B------:R-:W0:Y:S01]  /*0020*/  LDCU UR4, c[0x0][0x360] ;  /* 0x00006c00ff0477ac */ /* 0x000e220008000800 */
[----:B------:R-:W0:Y:S01]  /*0030*/  S2R R0, SR_TID.X ;  /* 0x0000000000007919 */ /* 0x000e220000002100 */
[----:B------:R-:W1:Y:S01]  /*0040*/  LDCU UR5, c[0x0][0x390] ;  /* 0x00007200ff0577ac */ /* 0x000e620008000800 */
[----:B0-----:R-:W-:-:S05]  /*0050*/  IMAD R7, R7, UR4, R0 ;  /* 0x0000000407077c24 */ /* 0x001fca000f8e0200 */
[----:B-1----:R-:W-:-:S13]  /*0060*/  ISETP.GE.AND P0, PT, R7, UR5, PT ;  /* 0x0000000507007c0c */ /* 0x002fda000bf06270 */
[----:B------:R-:W-:Y:S05]  /*0070*/  @P0 EXIT ;  /* 0x000000000000094d */ /* 0x000fea0003800000 */
[----:B------:R-:W0:Y:S01]  /*0080*/  LDC.64 R2, c[0x0][0x380] ;  /* 0x0000e000ff027b82 */ /* 0x000e220000000a00 */
[----:B------:R-:W1:Y:S01]  /*0090*/  LDCU.64 UR4, c[0x0][0x358] ;  /* 0x00006b00ff0477ac */ /* 0x000e620008000a00 */
[----:B0-----:R-:W-:-:S05]  /*00a0*/  IMAD.WIDE R2, R7, 0x4, R2 ;  /* 0x0000000407027825 */ /* 0x001fca00078e0202 */
[----:B-1----:R-:W2:Y:S02]  /*00b0*/  LDG.E R9, desc[UR4][R2.64] ;  /* 0x0000000402097981 */ /* 0x002ea4000c1e1900 */
[----:B--2---:R-:W-:-:S13]  /*00c0*/  ISETP.GT.AND P0, PT, R9, -0x1, PT ;  /* 0xffffffff0900780c */ /* 0x004fda0003f04270 */
[----:B------:R-:W0:Y:S02]  /*00d0*/  @!P0 LDC.64 R4, c[0x0][0x388] ;  /* 0x0000e200ff048b82 */ /* 0x000e240000000a00 */
[----:B0-----:R-:W-:-:S05]  /*00e0*/  @!P0 IMAD.WIDE R4, R7, 0x4, R4 ;  /* 0x0000000407048825 */ /* 0x001fca00078e0204 */
[----:B------:R0:W-:Y:S01]  /*00f0*/  @!P0 STG.E desc[UR4][R4.64], RZ ;  /* 0x000000ff04008986 */ /* 0x0001e2000c101904 */
[----:B------:R-:W-:Y:S05]  /*0100*/  @!P0 EXIT ;  /* 0x000000000000894d */ /* 0x000fea0003800000 */
[----:B------:R-:W1:Y:S02]  /*0110*/  LDC.64 R2, c[0x0][0x388] ;  /* 0x0000e200ff027b82 */ /* 0x000e640000000a00 */
[----:B-1----:R-:W-:-:S05]  /*0120*/  IMAD.WIDE R2, R7, 0x4, R2 ;  /* 0x0000000407027825 */ /* 0x002fca00078e0202 */
[----:B------:R-:W-:Y:S01]  /*0130*/  STG.E desc[UR4][R2.64], R9 ;  /* 0x0000000902007986 */ /* 0x000fe2000c101904 */
[----:B------:R-:W-:Y:S05]  /*0140*/  EXIT ;  /* 0x000000000000794d */ /* 0x000fea0003800000 */
.L_x_0:
[----:B------:R-:W-:-:S00]  /*0150*/  BRA `(.L_x_0) ;  /* 0xfffffffc00fc7947 */ /* 0x000fc0000383ffff */
[----:B------:R-:W-:-:S00]  /*0160*/  NOP ;  /* 0x0000000000007918 */ /* 0x000fc00000000000 */
        /* <DEDUP_REMOVED lines=9> */
.L_x_1:


//--------------------- .nv.shared.reserved.0     --------------------------
	.section	.nv.shared.reserved.0,"aw",@nobits
	.weak		__nv_reservedSMEM_offset_0_alias
	.size		__nv_reservedSMEM_offset_0_alias, 0, 64
	.other		__nv_reservedSMEM_offset_0_alias,@"STO_CUDA_RESERVED_SHARED STV_DEFAULT"
__nv_reservedSMEM_offset_0_alias:
	.zero		0
	.zero		64


//--------------------- .nv.constant0._Z11relu_kernelPKfPfi --------------------------
	.section	.nv.constant0._Z11relu_kernelPKfPfi,"a",@progbits
	.sectionflags	@""
	.align	4
.nv.constant0._Z11relu_kernelPKfPfi:
	.zero		916


//--------------------- SYMBOLS --------------------------

	.type		.nv.reservedSmem.offset0,@object
	.size		.nv.reservedSmem.offset0,0x4
